	.headerflags	@"EF_CUDA_TEXMODE_UNIFIED EF_CUDA_64BIT_ADDRESS EF_CUDA_ACCELERATORS EF_CUDA_SM90 EF_CUDA_VIRTUAL_SM(EF_CUDA_SM90)"
	.elftype	@"ET_EXEC"


//--------------------- .nv.info                  --------------------------
	.section	.nv.info,"",@"SHT_CUDA_INFO"
	.align	4


	//----- nvinfo : EIATTR_REGCOUNT
	.align		4
        /*0000*/ 	.byte	0x04, 0x2f
        /*0002*/ 	.short	(.L_1 - .L_0)
	.align		4
.L_0:
        /*0004*/ 	.word	index@(triton_poi_fused_add_mul_0)
        /*0008*/ 	.word	0x0000000e


	//----- nvinfo : EIATTR_MIN_STACK_SIZE
	.align		4
.L_1:
        /*000c*/ 	.byte	0x04, 0x12
        /*000e*/ 	.short	(.L_3 - .L_2)
	.align		4
.L_2:
        /*0010*/ 	.word	index@(triton_poi_fused_add_mul_0)
        /*0014*/ 	.word	0x00000000


	//----- nvinfo : EIATTR_FRAME_SIZE
	.align		4
.L_3:
        /*0018*/ 	.byte	0x04, 0x11
        /*001a*/ 	.short	(.L_5 - .L_4)
	.align		4
.L_4:
        /*001c*/ 	.word	index@(triton_poi_fused_add_mul_0)
        /*0020*/ 	.word	0x00000000


	//----- nvinfo : EIATTR_MIN_STACK_SIZE
	.align		4
.L_5:
        /*0024*/ 	.byte	0x04, 0x12
        /*0026*/ 	.short	(.L_7 - .L_6)
	.align		4
.L_6:
        /*0028*/ 	.word	index@(triton_poi_fused_add_mul_0)
        /*002c*/ 	.word	0x00000000
.L_7:


//--------------------- .nv.info.triton_poi_fused_add_mul_0 --------------------------
	.section	.nv.info.triton_poi_fused_add_mul_0,"",@"SHT_CUDA_INFO"
	.sectionflags	@""
	.align	4


	//----- nvinfo : EIATTR_CUDA_API_VERSION
	.align		4
        /*0000*/ 	.byte	0x04, 0x37
        /*0002*/ 	.short	(.L_9 - .L_8)
.L_8:
        /*0004*/ 	.word	0x0000007c


	//----- nvinfo : EIATTR_KPARAM_INFO
	.align		4
.L_9:
        /*0008*/ 	.byte	0x04, 0x17
        /*000a*/ 	.short	(.L_11 - .L_10)
.L_10:
        /*000c*/ 	.word	0x00000000
        /*0010*/ 	.short	0x0004
        /*0012*/ 	.short	0x0020
        /*0014*/ 	.byte	0x00, 0xf0, 0x11, 0x00


	//----- nvinfo : EIATTR_KPARAM_INFO
	.align		4
.L_11:
        /*0018*/ 	.byte	0x04, 0x17
        /*001a*/ 	.short	(.L_13 - .L_12)
.L_12:
        /*001c*/ 	.word	0x00000000
        /*0020*/ 	.short	0x0003
        /*0022*/ 	.short	0x0018
        /*0024*/ 	.byte	0x00, 0xf4, 0x21, 0x00


	//----- nvinfo : EIATTR_KPARAM_INFO
	.align		4
.L_13:
        /*0028*/ 	.byte	0x04, 0x17
        /*002a*/ 	.short	(.L_15 - .L_14)
.L_14:
        /*002c*/ 	.word	0x00000000
        /*0030*/ 	.short	0x0002
        /*0032*/ 	.short	0x0010
        /*0034*/ 	.byte	0x00, 0xf4, 0x21, 0x00


	//----- nvinfo : EIATTR_KPARAM_INFO
	.align		4
.L_15:
        /*0038*/ 	.byte	0x04, 0x17
        /*003a*/ 	.short	(.L_17 - .L_16)
.L_16:
        /*003c*/ 	.word	0x00000000
        /*0040*/ 	.short	0x0001
        /*0042*/ 	.short	0x0008
        /*0044*/ 	.byte	0x00, 0xf0, 0x21, 0x00


	//----- nvinfo : EIATTR_KPARAM_INFO
	.align		4
.L_17:
        /*0048*/ 	.byte	0x04, 0x17
        /*004a*/ 	.short	(.L_19 - .L_18)
.L_18:
        /*004c*/ 	.word	0x00000000
        /*0050*/ 	.short	0x0000
        /*0052*/ 	.short	0x0000
        /*0054*/ 	.byte	0x00, 0xf4, 0x21, 0x00


	//----- nvinfo : EIATTR_SPARSE_MMA_MASK
	.align		4
.L_19:
        /*0058*/ 	.byte	0x03, 0x50
        /*005a*/ 	.short	0x0000


	//----- nvinfo : EIATTR_MAXREG_COUNT
	.align		4
        /*005c*/ 	.byte	0x03, 0x1b
        /*005e*/ 	.short	0x00ff


	//----- nvinfo : EIATTR_EXIT_INSTR_OFFSETS
	.align		4
        /*0060*/ 	.byte	0x04, 0x1c
        /*0062*/ 	.short	(.L_21 - .L_20)


	//   ....[0]....
.L_20:
        /*0064*/ 	.word	0x000001b0


	//   ....[1]....
        /*0068*/ 	.word	0x000001d0


	//----- nvinfo : EIATTR_REQNTID
	.align		4
.L_21:
        /*006c*/ 	.byte	0x04, 0x10
        /*006e*/ 	.short	(.L_23 - .L_22)
.L_22:
        /*0070*/ 	.word	0x00000080
        /*0074*/ 	.word	0x00000001
        /*0078*/ 	.word	0x00000001


	//----- nvinfo : EIATTR_CBANK_PARAM_SIZE
	.align		4
.L_23:
        /*007c*/ 	.byte	0x03, 0x19
        /*007e*/ 	.short	0x0024


	//----- nvinfo : EIATTR_PARAM_CBANK
	.align		4
        /*0080*/ 	.byte	0x04, 0x0a
        /*0082*/ 	.short	(.L_25 - .L_24)
	.align		4
.L_24:
        /*0084*/ 	.word	index@(.nv.constant0.triton_poi_fused_add_mul_0)
        /*0088*/ 	.short	0x0210
        /*008a*/ 	.short	0x0024


	//----- nvinfo : EIATTR_SW_WAR
	.align		4
.L_25:
        /*008c*/ 	.byte	0x04, 0x36
        /*008e*/ 	.short	(.L_27 - .L_26)
.L_26:
        /*0090*/ 	.word	0x00000008
.L_27:


//--------------------- .nv.callgraph             --------------------------
	.section	.nv.callgraph,"",@"SHT_CUDA_CALLGRAPH"
	.align	4
	.sectionentsize	8
	.align		4
        /*0000*/ 	.word	0x00000000
	.align		4
        /*0004*/ 	.word	0xffffffff
	.align		4
        /*0008*/ 	.word	0x00000000
	.align		4
        /*000c*/ 	.word	0xfffffffe
	.align		4
        /*0010*/ 	.word	0x00000000
	.align		4
        /*0014*/ 	.word	0xfffffffd
	.align		4
        /*0018*/ 	.word	0x00000000
	.align		4
        /*001c*/ 	.word	0xfffffffc


//--------------------- .text.triton_poi_fused_add_mul_0 --------------------------
	.section	.text.triton_poi_fused_add_mul_0,"ax",@progbits
	.align	128
        .global         triton_poi_fused_add_mul_0
        .type           triton_poi_fused_add_mul_0,@function
        .size           triton_poi_fused_add_mul_0,(.L_x_1 - triton_poi_fused_add_mul_0)
        .other          triton_poi_fused_add_mul_0,@"STO_CUDA_ENTRY STV_DEFAULT"
triton_poi_fused_add_mul_0:
.text.triton_poi_fused_add_mul_0:
[----:B------:R-:W0:Y:S02]  /*0000*/  LDC R1, c[0x0][0x28] ;  /* 0x00000a00ff017b82 */ /* 0x000e240000000800 */
[----:B------:R-:W1:Y:S01]  /*0010*/  S2R R0, SR_TID.X ;  /* 0x0000000000007919 */ /* 0x000e620000002100 */
[----:B------:R-:W2:Y:S01]  /*0020*/  LDC.64 R4, c[0x0][0x220] ;  /* 0x00008800ff047b82 */ /* 0x000ea20000000a00 */
[----:B------:R-:W-:Y:S01]  /*0030*/  IMAD.MOV.U32 R11, RZ, RZ, RZ ;  /* 0x000000ffff0b7224 */ /* 0x000fe200078e00ff */
[----:B------:R-:W-:Y:S01]  /*0040*/  ULDC.64 UR4, c[0x0][0x208] ;  /* 0x0000820000047ab9 */ /* 0x000fe20000000a00 */
[----:B------:R-:W3:Y:S01]  /*0050*/  S2R R9, SR_CTAID.X ;  /* 0x0000000000097919 */ /* 0x000ee20000002500 */
[----:B------:R-:W-:Y:S01]  /*0060*/  ULDC.64 UR6, c[0x0][0x218] ;  /* 0x0000860000067ab9 */ /* 0x000fe20000000a00 */
[----:B-1----:R-:W-:Y:S02]  /*0070*/  LOP3.LUT R0, R0, 0x7f, RZ, 0xc0, !PT ;  /* 0x0000007f00007812 */ /* 0x002fe400078ec0ff */
[----:B---3--:R-:W-:-:S03]  /*0080*/  SHF.R.S32.HI R2, RZ, 0x18, R9 ;  /* 0x00000018ff027819 */ /* 0x008fc60000011409 */
[----:B------:R-:W-:Y:S01]  /*0090*/  IMAD R9, R9, 0x80, R0 ;  /* 0x0000008009097824 */ /* 0x000fe200078e0200 */
[----:B------:R-:W-:Y:S02]  /*00a0*/  SGXT R0, R2, 0x1 ;  /* 0x000000010200781a */ /* 0x000fe40000000200 */
[----:B------:R-:W1:Y:S02]  /*00b0*/  LDC.64 R2, c[0x0][0x210] ;  /* 0x00008400ff027b82 */ /* 0x000e640000000a00 */
[----:B------:R-:W-:Y:S02]  /*00c0*/  ISETP.GE.AND P0, PT, R9, 0x100, PT ;  /* 0x000001000900780c */ /* 0x000fe40003f06270 */
[----:B------:R-:W-:-:S04]  /*00d0*/  LEA.HI R0, R0, R9, RZ, 0x4 ;  /* 0x0000000900007211 */ /* 0x000fc800078f20ff */
[----:B------:R-:W-:-:S04]  /*00e0*/  SHF.R.S32.HI R0, RZ, 0x4, R0 ;  /* 0x00000004ff007819 */ /* 0x000fc80000011400 */
[----:B------:R-:W-:-:S04]  /*00f0*/  LEA.HI R6, R0, R0, RZ, 0x2 ;  /* 0x0000000000067211 */ /* 0x000fc800078f10ff */
[----:B------:R-:W-:-:S05]  /*0100*/  LOP3.LUT R7, R6, 0xfffffffc, RZ, 0xc0, !PT ;  /* 0xfffffffc06077812 */ /* 0x000fca00078ec0ff */
[----:B------:R-:W-:Y:S02]  /*0110*/  IMAD.IADD R7, R0, 0x1, -R7 ;  /* 0x0000000100077824 */ /* 0x000fe400078e0a07 */
[----:B------:R-:W-:Y:S02]  /*0120*/  IMAD.MOV.U32 R0, RZ, RZ, RZ ;  /* 0x000000ffff007224 */ /* 0x000fe400078e00ff */
[----:B--2---:R-:W-:Y:S02]  /*0130*/  IMAD.WIDE R4, R7, 0x4, R4 ;  /* 0x0000000407047825 */ /* 0x004fe400078e0204 */
[----:B------:R-:W2:Y:S02]  /*0140*/  LDC.64 R6, c[0x0][0x228] ;  /* 0x00008a00ff067b82 */ /* 0x000ea40000000a00 */
[C---:B-1----:R-:W-:Y:S01]  /*0150*/  IMAD.WIDE R2, R9.reuse, 0x4, R2 ;  /* 0x0000000409027825 */ /* 0x042fe200078e0202 */
[----:B------:R-:W3:Y:S04]  /*0160*/  @!P0 LDG.E.EL R11, desc[UR4][R4.64] ;  /* 0x00000004040b8981 */ /* 0x000ee8000c2e1900 */
[----:B------:R-:W3:Y:S01]  /*0170*/  @!P0 LDG.E R0, desc[UR4][R2.64] ;  /* 0x0000000402008981 */ /* 0x000ee2000c1e1900 */
[----:B------:R-:W3:Y:S01]  /*0180*/  F2F.F32.F64 R8, UR6 ;  /* 0x0000000600087d10 */ /* 0x000ee20008301000 */
[----:B--2---:R-:W-:-:S04]  /*0190*/  IMAD.WIDE R6, R9, 0x4, R6 ;  /* 0x0000000409067825 */ /* 0x004fc800078e0206 */
[----:B---3--:R-:W-:Y:S01]  /*01a0*/  FFMA R11, R8, R0, R11 ;  /* 0x00000000080b7223 */ /* 0x008fe2000000000b */
[----:B------:R-:W-:Y:S06]  /*01b0*/  @P0 EXIT ;  /* 0x000000000000094d */ /* 0x000fec0003800000 */
[----:B------:R-:W-:Y:S01]  /*01c0*/  STG.E desc[UR4][R6.64], R11 ;  /* 0x0000000b06007986 */ /* 0x000fe2000c101904 */
[----:B------:R-:W-:Y:S05]  /*01d0*/  EXIT ;  /* 0x000000000000794d */ /* 0x000fea0003800000 */
.L_x_0:
[----:B------:R-:W-:-:S00]  /*01e0*/  BRA `(.L_x_0) ;  /* 0xfffffffc00fc7947 */ /* 0x000fc0000383ffff */
[----:B------:R-:W-:-:S00]  /*01f0*/  NOP ;  /* 0x0000000000007918 */ /* 0x000fc00000000000 */
        /* <DEDUP_REMOVED lines=8> */
.L_x_1:


//--------------------- .nv.constant0.triton_poi_fused_add_mul_0 --------------------------
	.section	.nv.constant0.triton_poi_fused_add_mul_0,"a",@progbits
	.sectionflags	@""
	.align	4
.nv.constant0.triton_poi_fused_add_mul_0:
	.zero		564
